//
// Generated by NVIDIA NVVM Compiler
//
// Compiler Build ID: CL-36424714
// Cuda compilation tools, release 13.0, V13.0.88
// Based on NVVM 20.0.0
//

.version 9.0
.target sm_100
.address_size 64

	// .globl	_Z11update_gridPdPKdii

.visible .entry _Z11update_gridPdPKdii(
	.param .u64 .ptr .align 1 _Z11update_gridPdPKdii_param_0,
	.param .u64 .ptr .align 1 _Z11update_gridPdPKdii_param_1,
	.param .u32 _Z11update_gridPdPKdii_param_2,
	.param .u32 _Z11update_gridPdPKdii_param_3
)
{


	ret;

}


// ===== COMPILED SASS (sm_100) =====

	.target	sm_100

	.elftype	@"ET_EXEC"


//--------------------- .note.nv.tkinfo           --------------------------
	.section	.note.nv.tkinfo,"",@"SHT_NOTE"
	.sectionflags	@"SHF_NOTE_NV_TKINFO"
	.tkinfo
        /*0018*/ 	.word	0x00000002
        /*0030*/ 	.string	""
        /*0030*/ 	.string	"ptxas"
        /*0030*/ 	.string	"Cuda compilation tools, release 13.0, V13.0.88"
        /*0030*/ 	.string	"Build cuda_13.0.r13.0/compiler.36424714_0"
        /*0030*/ 	.string	"-arch sm_100 -m 64 "



//--------------------- .note.nv.cuinfo           --------------------------
	.section	.note.nv.cuinfo,"",@"SHT_NOTE"
	.sectionflags	@"SHF_NOTE_NV_CUINFO"
        /*0018*/ 	.short	0x0002
        /*001a*/ 	.short	0x0064
        /*001c*/ 	.short	0x0082
	.zero		2


//--------------------- .nv.info                  --------------------------
	.section	.nv.info,"",@"SHT_CUDA_INFO"
	.align	4


	//----- nvinfo : EIATTR_REGCOUNT
	.align		4
        /*0000*/ 	.byte	0x04, 0x2f
        /*0002*/ 	.short	(.L_1 - .L_0)
	.align		4
.L_0:
        /*0004*/ 	.word	index@(_Z11update_gridPdPKdii)
        /*0008*/ 	.word	0x00000004


	//----- nvinfo : EIATTR_FRAME_SIZE
	.align		4
.L_1:
        /*000c*/ 	.byte	0x04, 0x11
        /*000e*/ 	.short	(.L_3 - .L_2)
	.align		4
.L_2:
        /*0010*/ 	.word	index@(_Z11update_gridPdPKdii)
        /*0014*/ 	.word	0x00000000


	//----- nvinfo : EIATTR_MIN_STACK_SIZE
	.align		4
.L_3:
        /*0018*/ 	.byte	0x04, 0x12
        /*001a*/ 	.short	(.L_5 - .L_4)
	.align		4
.L_4:
        /*001c*/ 	.word	index@(_Z11update_gridPdPKdii)
        /*0020*/ 	.word	0x00000000
.L_5:


//--------------------- .nv.compat                --------------------------
	.section	.nv.compat,"",@"SHT_CUDA_COMPAT_INFO"
	.align	4
        /*0000*/ 	.byte	0x02, 0x09, 0x00, 0x00, 0x02, 0x02, 0x01, 0x00, 0x02, 0x05, 0x05, 0x00, 0x03, 0x07, 0x01, 0x01
        /*0010*/ 	.byte	0x02, 0x03, 0x00, 0x00, 0x02, 0x06, 0x01, 0x00, 0x04, 0x0b, 0x08, 0x00, 0x09, 0x00, 0x00, 0x00
        /*0020*/ 	.byte	0x00, 0x00, 0x00, 0x00


//--------------------- .nv.info._Z11update_gridPdPKdii --------------------------
	.section	.nv.info._Z11update_gridPdPKdii,"",@"SHT_CUDA_INFO"
	.sectionflags	@""
	.align	4


	//----- nvinfo : EIATTR_CUDA_API_VERSION
	.align		4
        /*0000*/ 	.byte	0x04, 0x37
        /*0002*/ 	.short	(.L_7 - .L_6)
.L_6:
        /*0004*/ 	.word	0x00000082


	//----- nvinfo : EIATTR_KPARAM_INFO
	.align		4
.L_7:
        /*0008*/ 	.byte	0x04, 0x17
        /*000a*/ 	.short	(.L_9 - .L_8)
.L_8:
        /*000c*/ 	.word	0x00000000
        /*0010*/ 	.short	0x0003
        /*0012*/ 	.short	0x0014
        /*0014*/ 	.byte	0x00, 0xf0, 0x11, 0x00


	//----- nvinfo : EIATTR_KPARAM_INFO
	.align		4
.L_9:
        /*0018*/ 	.byte	0x04, 0x17
        /*001a*/ 	.short	(.L_11 - .L_10)
.L_10:
        /*001c*/ 	.word	0x00000000
        /*0020*/ 	.short	0x0002
        /*0022*/ 	.short	0x0010
        /*0024*/ 	.byte	0x00, 0xf0, 0x11, 0x00


	//----- nvinfo : EIATTR_KPARAM_INFO
	.align		4
.L_11:
        /*0028*/ 	.byte	0x04, 0x17
        /*002a*/ 	.short	(.L_13 - .L_12)
.L_12:
        /*002c*/ 	.word	0x00000000
        /*0030*/ 	.short	0x0001
        /*0032*/ 	.short	0x0008
        /*0034*/ 	.byte	0x00, 0xf5, 0x21, 0x00


	//----- nvinfo : EIATTR_KPARAM_INFO
	.align		4
.L_13:
        /*0038*/ 	.byte	0x04, 0x17
        /*003a*/ 	.short	(.L_15 - .L_14)
.L_14:
        /*003c*/ 	.word	0x00000000
        /*0040*/ 	.short	0x0000
        /*0042*/ 	.short	0x0000
        /*0044*/ 	.byte	0x00, 0xf5, 0x21, 0x00


	//----- nvinfo : EIATTR_SPARSE_MMA_MASK
	.align		4
.L_15:
        /*0048*/ 	.byte	0x03, 0x50
        /*004a*/ 	.short	0x0000


	//----- nvinfo : EIATTR_MAXREG_COUNT
	.align		4
        /*004c*/ 	.byte	0x03, 0x1b
        /*004e*/ 	.short	0x00ff


	//----- nvinfo : EIATTR_MERCURY_ISA_VERSION
	.align		4
        /*0050*/ 	.byte	0x03, 0x5f
        /*0052*/ 	.short	0x0101


	//----- nvinfo : EIATTR_VRC_CTA_INIT_COUNT
	.align		4
        /*0054*/ 	.byte	0x02, 0x4a
	.zero		1
	.zero		1


	//----- nvinfo : EIATTR_EXIT_INSTR_OFFSETS
	.align		4
        /*0058*/ 	.byte	0x04, 0x1c
        /*005a*/ 	.short	(.L_17 - .L_16)


	//   ....[0]....
.L_16:
        /*005c*/ 	.word	0x00000010


	//----- nvinfo : EIATTR_CBANK_PARAM_SIZE
	.align		4
.L_17:
        /*0060*/ 	.byte	0x03, 0x19
        /*0062*/ 	.short	0x0018


	//----- nvinfo : EIATTR_PARAM_CBANK
	.align		4
        /*0064*/ 	.byte	0x04, 0x0a
        /*0066*/ 	.short	(.L_19 - .L_18)
	.align		4
.L_18:
        /*0068*/ 	.word	index@(.nv.constant0._Z11update_gridPdPKdii)
        /*006c*/ 	.short	0x0380
        /*006e*/ 	.short	0x0018


	//----- nvinfo : EIATTR_SW_WAR
	.align		4
.L_19:
        /*0070*/ 	.byte	0x04, 0x36
        /*0072*/ 	.short	(.L_21 - .L_20)
.L_20:
        /*0074*/ 	.word	0x00000008
.L_21:


//--------------------- .nv.callgraph             --------------------------
	.section	.nv.callgraph,"",@"SHT_CUDA_CALLGRAPH"
	.align	4
	.sectionentsize	8
	.align		4
        /*0000*/ 	.word	0x00000000
	.align		4
        /*0004*/ 	.word	0xffffffff
	.align		4
        /*0008*/ 	.word	0x00000000
	.align		4
        /*000c*/ 	.word	0xfffffffe
	.align		4
        /*0010*/ 	.word	0x00000000
	.align		4
        /*0014*/ 	.word	0xfffffffd
	.align		4
        /*0018*/ 	.word	0x00000000
	.align		4
        /*001c*/ 	.word	0xfffffffc


//--------------------- .text._Z11update_gridPdPKdii --------------------------
	.section	.text._Z11update_gridPdPKdii,"ax",@progbits
	.align	128
        .global         _Z11update_gridPdPKdii
        .type           _Z11update_gridPdPKdii,@function
        .size           _Z11update_gridPdPKdii,(.L_x_1 - _Z11update_gridPdPKdii)
        .other          _Z11update_gridPdPKdii,@"STO_CUDA_ENTRY STV_DEFAULT"
_Z11update_gridPdPKdii:
.text._Z11update_gridPdPKdii:
[----:B------:R-:W-:Y:S01]  /*0000*/  LDC R1, c[0x0][0x37c] ;  /* 0x0000df00ff017b82 */ /* 0x000fe20000000800 */
[----:B------:R-:W-:Y:S05]  /*0010*/  EXIT ;  /* 0x000000000000794d */ /* 0x000fea0003800000 */
.L_x_0:
[----:B------:R-:W-:-:S00]  /*0020*/  BRA `(.L_x_0) ;  /* 0xfffffffc00fc7947 */ /* 0x000fc0000383ffff */
[----:B------:R-:W-:-:S00]  /*0030*/  NOP ;  /* 0x0000000000007918 */ /* 0x000fc00000000000 */
        /* <DEDUP_REMOVED lines=12> */
.L_x_1:


//--------------------- .nv.shared.reserved.0     --------------------------
	.section	.nv.shared.reserved.0,"aw",@nobits
	.weak		__nv_reservedSMEM_offset_0_alias
	.size		__nv_reservedSMEM_offset_0_alias, 0, 64
	.other		__nv_reservedSMEM_offset_0_alias,@"STO_CUDA_RESERVED_SHARED STV_DEFAULT"
__nv_reservedSMEM_offset_0_alias:
	.zero		0
	.zero		64


//--------------------- .nv.constant0._Z11update_gridPdPKdii --------------------------
	.section	.nv.constant0._Z11update_gridPdPKdii,"a",@progbits
	.sectionflags	@""
	.align	4
.nv.constant0._Z11update_gridPdPKdii:
	.zero		920


//--------------------- SYMBOLS --------------------------

	.type		.nv.reservedSmem.offset0,@object
	.size		.nv.reservedSmem.offset0,0x4
